//
// Generated by NVIDIA NVVM Compiler
//
// Compiler Build ID: CL-36424714
// Cuda compilation tools, release 13.0, V13.0.88
// Based on NVVM 20.0.0
//

.version 9.0
.target sm_100
.address_size 64

	// .globl	_Z14initCudaRandomjP17curandStateXORWOW
.global .align 4 .b8 precalc_xorwow_matrix[102400];
.global .align 4 .b8 precalc_xorwow_offset_matrix[102400];
.global .align 4 .b8 mrg32k3aM1[2304];
.global .align 4 .b8 mrg32k3aM2[2304];
.global .align 4 .b8 mrg32k3aM1SubSeq[2016];
.global .align 4 .b8 mrg32k3aM2SubSeq[2016];
.global .align 4 .b8 mrg32k3aM1Seq[2304];
.global .align 4 .b8 mrg32k3aM2Seq[2304];
.const .align 8 .b8 __cr_lgamma_table[72];

.visible .entry _Z14initCudaRandomjP17curandStateXORWOW(
	.param .u32 _Z14initCudaRandomjP17curandStateXORWOW_param_0,
	.param .u64 .ptr .align 1 _Z14initCudaRandomjP17curandStateXORWOW_param_1
)
{
	.reg .pred 	%p<24>;
	.reg .b32 	%r<409>;
	.reg .b64 	%rd<18>;

	ld.param.u32 	%r182, [_Z14initCudaRandomjP17curandStateXORWOW_param_0];
	ld.param.u64 	%rd8, [_Z14initCudaRandomjP17curandStateXORWOW_param_1];
	cvta.to.global.u64 	%rd9, %rd8;
	mov.u32 	%r183, %ctaid.x;
	mov.u32 	%r184, %ntid.x;
	mov.u32 	%r185, %tid.x;
	mad.lo.s32 	%r186, %r183, %r184, %r185;
	cvt.u64.u32 	%rd17, %r186;
	mul.wide.u32 	%rd10, %r186, 48;
	add.s64 	%rd2, %rd9, %rd10;
	xor.b32  	%r187, %r182, -1429050551;
	mul.lo.s32 	%r188, %r187, 1099087573;
	add.s32 	%r189, %r188, -638133224;
	add.s32 	%r190, %r188, 123456789;
	st.global.v2.u32 	[%rd2], {%r189, %r190};
	xor.b32  	%r191, %r188, 362436069;
	mov.b32 	%r192, -123459836;
	st.global.v2.u32 	[%rd2+8], {%r191, %r192};
	add.s32 	%r193, %r188, 5783321;
	mov.b32 	%r194, -589760388;
	st.global.v2.u32 	[%rd2+16], {%r194, %r193};
	setp.eq.s32 	%p1, %r186, 0;
	@%p1 bra 	$L__BB0_42;
	mov.b32 	%r315, 0;
	mov.u64 	%rd12, precalc_xorwow_matrix;
$L__BB0_2:
	and.b64  	%rd4, %rd17, 3;
	setp.eq.s64 	%p2, %rd4, 0;
	@%p2 bra 	$L__BB0_41;
	mul.wide.u32 	%rd11, %r315, 3200;
	add.s64 	%rd5, %rd12, %rd11;
	cvt.u32.u64 	%r2, %rd4;
	mov.b32 	%r316, 0;
$L__BB0_4:
	mov.b32 	%r329, 0;
	mov.u32 	%r330, %r329;
	mov.u32 	%r331, %r329;
	mov.u32 	%r332, %r329;
	mov.u32 	%r333, %r329;
	mov.u32 	%r322, %r329;
$L__BB0_5:
	mul.wide.u32 	%rd13, %r322, 4;
	add.s64 	%rd14, %rd2, %rd13;
	ld.global.u32 	%r10, [%rd14+4];
	shl.b32 	%r11, %r322, 5;
	mov.b32 	%r328, 0;
$L__BB0_6:
	.pragma "nounroll";
	shr.u32 	%r199, %r10, %r328;
	and.b32  	%r200, %r199, 1;
	setp.eq.b32 	%p3, %r200, 1;
	not.pred 	%p4, %p3;
	add.s32 	%r201, %r11, %r328;
	mul.lo.s32 	%r202, %r201, 5;
	mul.wide.u32 	%rd15, %r202, 4;
	add.s64 	%rd6, %rd5, %rd15;
	@%p4 bra 	$L__BB0_8;
	ld.global.u32 	%r203, [%rd6];
	xor.b32  	%r333, %r333, %r203;
	ld.global.u32 	%r204, [%rd6+4];
	xor.b32  	%r332, %r332, %r204;
	ld.global.u32 	%r205, [%rd6+8];
	xor.b32  	%r331, %r331, %r205;
	ld.global.u32 	%r206, [%rd6+12];
	xor.b32  	%r330, %r330, %r206;
	ld.global.u32 	%r207, [%rd6+16];
	xor.b32  	%r329, %r329, %r207;
$L__BB0_8:
	and.b32  	%r209, %r199, 2;
	setp.eq.s32 	%p5, %r209, 0;
	@%p5 bra 	$L__BB0_10;
	ld.global.u32 	%r210, [%rd6+20];
	xor.b32  	%r333, %r333, %r210;
	ld.global.u32 	%r211, [%rd6+24];
	xor.b32  	%r332, %r332, %r211;
	ld.global.u32 	%r212, [%rd6+28];
	xor.b32  	%r331, %r331, %r212;
	ld.global.u32 	%r213, [%rd6+32];
	xor.b32  	%r330, %r330, %r213;
	ld.global.u32 	%r214, [%rd6+36];
	xor.b32  	%r329, %r329, %r214;
$L__BB0_10:
	and.b32  	%r216, %r199, 4;
	setp.eq.s32 	%p6, %r216, 0;
	@%p6 bra 	$L__BB0_12;
	ld.global.u32 	%r217, [%rd6+40];
	xor.b32  	%r333, %r333, %r217;
	ld.global.u32 	%r218, [%rd6+44];
	xor.b32  	%r332, %r332, %r218;
	ld.global.u32 	%r219, [%rd6+48];
	xor.b32  	%r331, %r331, %r219;
	ld.global.u32 	%r220, [%rd6+52];
	xor.b32  	%r330, %r330, %r220;
	ld.global.u32 	%r221, [%rd6+56];
	xor.b32  	%r329, %r329, %r221;
$L__BB0_12:
	and.b32  	%r223, %r199, 8;
	setp.eq.s32 	%p7, %r223, 0;
	@%p7 bra 	$L__BB0_14;
	ld.global.u32 	%r224, [%rd6+60];
	xor.b32  	%r333, %r333, %r224;
	ld.global.u32 	%r225, [%rd6+64];
	xor.b32  	%r332, %r332, %r225;
	ld.global.u32 	%r226, [%rd6+68];
	xor.b32  	%r331, %r331, %r226;
	ld.global.u32 	%r227, [%rd6+72];
	xor.b32  	%r330, %r330, %r227;
	ld.global.u32 	%r228, [%rd6+76];
	xor.b32  	%r329, %r329, %r228;
$L__BB0_14:
	and.b32  	%r230, %r199, 16;
	setp.eq.s32 	%p8, %r230, 0;
	@%p8 bra 	$L__BB0_16;
	ld.global.u32 	%r231, [%rd6+80];
	xor.b32  	%r333, %r333, %r231;
	ld.global.u32 	%r232, [%rd6+84];
	xor.b32  	%r332, %r332, %r232;
	ld.global.u32 	%r233, [%rd6+88];
	xor.b32  	%r331, %r331, %r233;
	ld.global.u32 	%r234, [%rd6+92];
	xor.b32  	%r330, %r330, %r234;
	ld.global.u32 	%r235, [%rd6+96];
	xor.b32  	%r329, %r329, %r235;
$L__BB0_16:
	and.b32  	%r237, %r199, 32;
	setp.eq.s32 	%p9, %r237, 0;
	@%p9 bra 	$L__BB0_18;
	ld.global.u32 	%r238, [%rd6+100];
	xor.b32  	%r333, %r333, %r238;
	ld.global.u32 	%r239, [%rd6+104];
	xor.b32  	%r332, %r332, %r239;
	ld.global.u32 	%r240, [%rd6+108];
	xor.b32  	%r331, %r331, %r240;
	ld.global.u32 	%r241, [%rd6+112];
	xor.b32  	%r330, %r330, %r241;
	ld.global.u32 	%r242, [%rd6+116];
	xor.b32  	%r329, %r329, %r242;
$L__BB0_18:
	and.b32  	%r244, %r199, 64;
	setp.eq.s32 	%p10, %r244, 0;
	@%p10 bra 	$L__BB0_20;
	ld.global.u32 	%r245, [%rd6+120];
	xor.b32  	%r333, %r333, %r245;
	ld.global.u32 	%r246, [%rd6+124];
	xor.b32  	%r332, %r332, %r246;
	ld.global.u32 	%r247, [%rd6+128];
	xor.b32  	%r331, %r331, %r247;
	ld.global.u32 	%r248, [%rd6+132];
	xor.b32  	%r330, %r330, %r248;
	ld.global.u32 	%r249, [%rd6+136];
	xor.b32  	%r329, %r329, %r249;
$L__BB0_20:
	and.b32  	%r251, %r199, 128;
	setp.eq.s32 	%p11, %r251, 0;
	@%p11 bra 	$L__BB0_22;
	ld.global.u32 	%r252, [%rd6+140];
	xor.b32  	%r333, %r333, %r252;
	ld.global.u32 	%r253, [%rd6+144];
	xor.b32  	%r332, %r332, %r253;
	ld.global.u32 	%r254, [%rd6+148];
	xor.b32  	%r331, %r331, %r254;
	ld.global.u32 	%r255, [%rd6+152];
	xor.b32  	%r330, %r330, %r255;
	ld.global.u32 	%r256, [%rd6+156];
	xor.b32  	%r329, %r329, %r256;
$L__BB0_22:
	and.b32  	%r258, %r199, 256;
	setp.eq.s32 	%p12, %r258, 0;
	@%p12 bra 	$L__BB0_24;
	ld.global.u32 	%r259, [%rd6+160];
	xor.b32  	%r333, %r333, %r259;
	ld.global.u32 	%r260, [%rd6+164];
	xor.b32  	%r332, %r332, %r260;
	ld.global.u32 	%r261, [%rd6+168];
	xor.b32  	%r331, %r331, %r261;
	ld.global.u32 	%r262, [%rd6+172];
	xor.b32  	%r330, %r330, %r262;
	ld.global.u32 	%r263, [%rd6+176];
	xor.b32  	%r329, %r329, %r263;
$L__BB0_24:
	and.b32  	%r265, %r199, 512;
	setp.eq.s32 	%p13, %r265, 0;
	@%p13 bra 	$L__BB0_26;
	ld.global.u32 	%r266, [%rd6+180];
	xor.b32  	%r333, %r333, %r266;
	ld.global.u32 	%r267, [%rd6+184];
	xor.b32  	%r332, %r332, %r267;
	ld.global.u32 	%r268, [%rd6+188];
	xor.b32  	%r331, %r331, %r268;
	ld.global.u32 	%r269, [%rd6+192];
	xor.b32  	%r330, %r330, %r269;
	ld.global.u32 	%r270, [%rd6+196];
	xor.b32  	%r329, %r329, %r270;
$L__BB0_26:
	and.b32  	%r272, %r199, 1024;
	setp.eq.s32 	%p14, %r272, 0;
	@%p14 bra 	$L__BB0_28;
	ld.global.u32 	%r273, [%rd6+200];
	xor.b32  	%r333, %r333, %r273;
	ld.global.u32 	%r274, [%rd6+204];
	xor.b32  	%r332, %r332, %r274;
	ld.global.u32 	%r275, [%rd6+208];
	xor.b32  	%r331, %r331, %r275;
	ld.global.u32 	%r276, [%rd6+212];
	xor.b32  	%r330, %r330, %r276;
	ld.global.u32 	%r277, [%rd6+216];
	xor.b32  	%r329, %r329, %r277;
$L__BB0_28:
	and.b32  	%r279, %r199, 2048;
	setp.eq.s32 	%p15, %r279, 0;
	@%p15 bra 	$L__BB0_30;
	ld.global.u32 	%r280, [%rd6+220];
	xor.b32  	%r333, %r333, %r280;
	ld.global.u32 	%r281, [%rd6+224];
	xor.b32  	%r332, %r332, %r281;
	ld.global.u32 	%r282, [%rd6+228];
	xor.b32  	%r331, %r331, %r282;
	ld.global.u32 	%r283, [%rd6+232];
	xor.b32  	%r330, %r330, %r283;
	ld.global.u32 	%r284, [%rd6+236];
	xor.b32  	%r329, %r329, %r284;
$L__BB0_30:
	and.b32  	%r286, %r199, 4096;
	setp.eq.s32 	%p16, %r286, 0;
	@%p16 bra 	$L__BB0_32;
	ld.global.u32 	%r287, [%rd6+240];
	xor.b32  	%r333, %r333, %r287;
	ld.global.u32 	%r288, [%rd6+244];
	xor.b32  	%r332, %r332, %r288;
	ld.global.u32 	%r289, [%rd6+248];
	xor.b32  	%r331, %r331, %r289;
	ld.global.u32 	%r290, [%rd6+252];
	xor.b32  	%r330, %r330, %r290;
	ld.global.u32 	%r291, [%rd6+256];
	xor.b32  	%r329, %r329, %r291;
$L__BB0_32:
	and.b32  	%r293, %r199, 8192;
	setp.eq.s32 	%p17, %r293, 0;
	@%p17 bra 	$L__BB0_34;
	ld.global.u32 	%r294, [%rd6+260];
	xor.b32  	%r333, %r333, %r294;
	ld.global.u32 	%r295, [%rd6+264];
	xor.b32  	%r332, %r332, %r295;
	ld.global.u32 	%r296, [%rd6+268];
	xor.b32  	%r331, %r331, %r296;
	ld.global.u32 	%r297, [%rd6+272];
	xor.b32  	%r330, %r330, %r297;
	ld.global.u32 	%r298, [%rd6+276];
	xor.b32  	%r329, %r329, %r298;
$L__BB0_34:
	and.b32  	%r300, %r199, 16384;
	setp.eq.s32 	%p18, %r300, 0;
	@%p18 bra 	$L__BB0_36;
	ld.global.u32 	%r301, [%rd6+280];
	xor.b32  	%r333, %r333, %r301;
	ld.global.u32 	%r302, [%rd6+284];
	xor.b32  	%r332, %r332, %r302;
	ld.global.u32 	%r303, [%rd6+288];
	xor.b32  	%r331, %r331, %r303;
	ld.global.u32 	%r304, [%rd6+292];
	xor.b32  	%r330, %r330, %r304;
	ld.global.u32 	%r305, [%rd6+296];
	xor.b32  	%r329, %r329, %r305;
$L__BB0_36:
	and.b32  	%r307, %r199, 32768;
	setp.eq.s32 	%p19, %r307, 0;
	@%p19 bra 	$L__BB0_38;
	ld.global.u32 	%r308, [%rd6+300];
	xor.b32  	%r333, %r333, %r308;
	ld.global.u32 	%r309, [%rd6+304];
	xor.b32  	%r332, %r332, %r309;
	ld.global.u32 	%r310, [%rd6+308];
	xor.b32  	%r331, %r331, %r310;
	ld.global.u32 	%r311, [%rd6+312];
	xor.b32  	%r330, %r330, %r311;
	ld.global.u32 	%r312, [%rd6+316];
	xor.b32  	%r329, %r329, %r312;
$L__BB0_38:
	add.s32 	%r328, %r328, 16;
	setp.ne.s32 	%p20, %r328, 32;
	@%p20 bra 	$L__BB0_6;
	mad.lo.s32 	%r313, %r322, -31, %r11;
	add.s32 	%r322, %r313, 1;
	setp.ne.s32 	%p21, %r322, 5;
	@%p21 bra 	$L__BB0_5;
	st.global.u32 	[%rd2+4], %r333;
	st.global.u32 	[%rd2+8], %r332;
	st.global.u32 	[%rd2+12], %r331;
	st.global.u32 	[%rd2+16], %r330;
	st.global.u32 	[%rd2+20], %r329;
	add.s32 	%r316, %r316, 1;
	setp.lt.u32 	%p22, %r316, %r2;
	@%p22 bra 	$L__BB0_4;
$L__BB0_41:
	shr.u64 	%rd7, %rd17, 2;
	add.s32 	%r315, %r315, 1;
	setp.gt.u64 	%p23, %rd17, 3;
	mov.u64 	%rd17, %rd7;
	@%p23 bra 	$L__BB0_2;
$L__BB0_42:
	mov.b32 	%r314, 0;
	st.global.v2.u32 	[%rd2+24], {%r314, %r314};
	st.global.u32 	[%rd2+32], %r314;
	mov.b64 	%rd16, 0;
	st.global.u64 	[%rd2+40], %rd16;
	ret;

}
	// .globl	_Z18populateCudaRandomP17curandStateXORWOWPf
.visible .entry _Z18populateCudaRandomP17curandStateXORWOWPf(
	.param .u64 .ptr .align 1 _Z18populateCudaRandomP17curandStateXORWOWPf_param_0,
	.param .u64 .ptr .align 1 _Z18populateCudaRandomP17curandStateXORWOWPf_param_1
)
{
	.reg .b32 	%r<20>;
	.reg .b32 	%f<2>;
	.reg .b64 	%rd<9>;

	ld.param.u64 	%rd1, [_Z18populateCudaRandomP17curandStateXORWOWPf_param_0];
	ld.param.u64 	%rd2, [_Z18populateCudaRandomP17curandStateXORWOWPf_param_1];
	cvta.to.global.u64 	%rd3, %rd2;
	cvta.to.global.u64 	%rd4, %rd1;
	mov.u32 	%r1, %ctaid.x;
	mov.u32 	%r2, %ntid.x;
	mov.u32 	%r3, %tid.x;
	mad.lo.s32 	%r4, %r1, %r2, %r3;
	mul.wide.u32 	%rd5, %r4, 48;
	add.s64 	%rd6, %rd4, %rd5;
	ld.global.v2.u32 	{%r5, %r6}, [%rd6];
	shr.u32 	%r7, %r6, 2;
	xor.b32  	%r8, %r7, %r6;
	ld.global.v2.u32 	{%r9, %r10}, [%rd6+8];
	ld.global.v2.u32 	{%r11, %r12}, [%rd6+16];
	st.global.v2.u32 	[%rd6+8], {%r10, %r11};
	shl.b32 	%r13, %r12, 4;
	shl.b32 	%r14, %r8, 1;
	xor.b32  	%r15, %r14, %r13;
	xor.b32  	%r16, %r15, %r8;
	xor.b32  	%r17, %r16, %r12;
	st.global.v2.u32 	[%rd6+16], {%r12, %r17};
	add.s32 	%r18, %r5, 362437;
	st.global.v2.u32 	[%rd6], {%r18, %r9};
	add.s32 	%r19, %r17, %r18;
	cvt.rn.f32.u32 	%f1, %r19;
	mul.wide.u32 	%rd7, %r4, 4;
	add.s64 	%rd8, %rd3, %rd7;
	st.global.f32 	[%rd8], %f1;
	ret;

}


// ===== COMPILED SASS (sm_100) =====

	.target	sm_100

	.elftype	@"ET_EXEC"


//--------------------- .note.nv.tkinfo           --------------------------
	.section	.note.nv.tkinfo,"",@"SHT_NOTE"
	.sectionflags	@"SHF_NOTE_NV_TKINFO"
	.tkinfo
        /*0018*/ 	.word	0x00000002
        /*0030*/ 	.string	""
        /*0030*/ 	.string	"ptxas"
        /*0030*/ 	.string	"Cuda compilation tools, release 13.0, V13.0.88"
        /*0030*/ 	.string	"Build cuda_13.0.r13.0/compiler.36424714_0"
        /*0030*/ 	.string	"-arch sm_100 -m 64 "



//--------------------- .note.nv.cuinfo           --------------------------
	.section	.note.nv.cuinfo,"",@"SHT_NOTE"
	.sectionflags	@"SHF_NOTE_NV_CUINFO"
        /*0018*/ 	.short	0x0002
        /*001a*/ 	.short	0x0064
        /*001c*/ 	.short	0x0082
	.zero		2


//--------------------- .nv.info                  --------------------------
	.section	.nv.info,"",@"SHT_CUDA_INFO"
	.align	4


	//----- nvinfo : EIATTR_REGCOUNT
	.align		4
        /*0000*/ 	.byte	0x04, 0x2f
        /*0002*/ 	.short	(.L_10 - .L_9)
	.align		4
.L_9:
        /*0004*/ 	.word	index@(_Z14initCudaRandomjP17curandStateXORWOW)
        /*0008*/ 	.word	0x0000001f


	//----- nvinfo : EIATTR_FRAME_SIZE
	.align		4
.L_10:
        /*000c*/ 	.byte	0x04, 0x11
        /*000e*/ 	.short	(.L_12 - .L_11)
	.align		4
.L_11:
        /*0010*/ 	.word	index@(_Z14initCudaRandomjP17curandStateXORWOW)
        /*0014*/ 	.word	0x00000000


	//----- nvinfo : EIATTR_REGCOUNT
	.align		4
.L_12:
        /*0018*/ 	.byte	0x04, 0x2f
        /*001a*/ 	.short	(.L_14 - .L_13)
	.align		4
.L_13:
        /*001c*/ 	.word	index@(_Z18populateCudaRandomP17curandStateXORWOWPf)
        /*0020*/ 	.word	0x00000012


	//----- nvinfo : EIATTR_FRAME_SIZE
	.align		4
.L_14:
        /*0024*/ 	.byte	0x04, 0x11
        /*0026*/ 	.short	(.L_16 - .L_15)
	.align		4
.L_15:
        /*0028*/ 	.word	index@(_Z18populateCudaRandomP17curandStateXORWOWPf)
        /*002c*/ 	.word	0x00000000


	//----- nvinfo : EIATTR_MIN_STACK_SIZE
	.align		4
.L_16:
        /*0030*/ 	.byte	0x04, 0x12
        /*0032*/ 	.short	(.L_18 - .L_17)
	.align		4
.L_17:
        /*0034*/ 	.word	index@(_Z18populateCudaRandomP17curandStateXORWOWPf)
        /*0038*/ 	.word	0x00000000


	//----- nvinfo : EIATTR_MIN_STACK_SIZE
	.align		4
.L_18:
        /*003c*/ 	.byte	0x04, 0x12
        /*003e*/ 	.short	(.L_20 - .L_19)
	.align		4
.L_19:
        /*0040*/ 	.word	index@(_Z14initCudaRandomjP17curandStateXORWOW)
        /*0044*/ 	.word	0x00000000
.L_20:


//--------------------- .nv.compat                --------------------------
	.section	.nv.compat,"",@"SHT_CUDA_COMPAT_INFO"
	.align	4
        /*0000*/ 	.byte	0x02, 0x09, 0x00, 0x00, 0x02, 0x02, 0x01, 0x00, 0x02, 0x05, 0x05, 0x00, 0x03, 0x07, 0x01, 0x01
        /*0010*/ 	.byte	0x02, 0x03, 0x00, 0x00, 0x02, 0x06, 0x01, 0x00, 0x04, 0x0b, 0x08, 0x00, 0x09, 0x00, 0x00, 0x00
        /*0020*/ 	.byte	0x00, 0x00, 0x00, 0x00


//--------------------- .nv.info._Z18populateCudaRandomP17curandStateXORWOWPf --------------------------
	.section	.nv.info._Z18populateCudaRandomP17curandStateXORWOWPf,"",@"SHT_CUDA_INFO"
	.sectionflags	@""
	.align	4


	//----- nvinfo : EIATTR_CUDA_API_VERSION
	.align		4
        /*0000*/ 	.byte	0x04, 0x37
        /*0002*/ 	.short	(.L_22 - .L_21)
.L_21:
        /*0004*/ 	.word	0x00000082


	//----- nvinfo : EIATTR_KPARAM_INFO
	.align		4
.L_22:
        /*0008*/ 	.byte	0x04, 0x17
        /*000a*/ 	.short	(.L_24 - .L_23)
.L_23:
        /*000c*/ 	.word	0x00000000
        /*0010*/ 	.short	0x0001
        /*0012*/ 	.short	0x0008
        /*0014*/ 	.byte	0x00, 0xf5, 0x21, 0x00


	//----- nvinfo : EIATTR_KPARAM_INFO
	.align		4
.L_24:
        /*0018*/ 	.byte	0x04, 0x17
        /*001a*/ 	.short	(.L_26 - .L_25)
.L_25:
        /*001c*/ 	.word	0x00000000
        /*0020*/ 	.short	0x0000
        /*0022*/ 	.short	0x0000
        /*0024*/ 	.byte	0x00, 0xf5, 0x21, 0x00


	//----- nvinfo : EIATTR_SPARSE_MMA_MASK
	.align		4
.L_26:
        /*0028*/ 	.byte	0x03, 0x50
        /*002a*/ 	.short	0x0000


	//----- nvinfo : EIATTR_MAXREG_COUNT
	.align		4
        /*002c*/ 	.byte	0x03, 0x1b
        /*002e*/ 	.short	0x00ff


	//----- nvinfo : EIATTR_MERCURY_ISA_VERSION
	.align		4
        /*0030*/ 	.byte	0x03, 0x5f
        /*0032*/ 	.short	0x0101


	//----- nvinfo : EIATTR_VRC_CTA_INIT_COUNT
	.align		4
        /*0034*/ 	.byte	0x02, 0x4a
	.zero		1
	.zero		1


	//----- nvinfo : EIATTR_EXIT_INSTR_OFFSETS
	.align		4
        /*0038*/ 	.byte	0x04, 0x1c
        /*003a*/ 	.short	(.L_28 - .L_27)


	//   ....[0]....
.L_27:
        /*003c*/ 	.word	0x000001e0


	//----- nvinfo : EIATTR_CBANK_PARAM_SIZE
	.align		4
.L_28:
        /*0040*/ 	.byte	0x03, 0x19
        /*0042*/ 	.short	0x0010


	//----- nvinfo : EIATTR_PARAM_CBANK
	.align		4
        /*0044*/ 	.byte	0x04, 0x0a
        /*0046*/ 	.short	(.L_30 - .L_29)
	.align		4
.L_29:
        /*0048*/ 	.word	index@(.nv.constant0._Z18populateCudaRandomP17curandStateXORWOWPf)
        /*004c*/ 	.short	0x0380
        /*004e*/ 	.short	0x0010


	//----- nvinfo : EIATTR_SW_WAR
	.align		4
.L_30:
        /*0050*/ 	.byte	0x04, 0x36
        /*0052*/ 	.short	(.L_32 - .L_31)
.L_31:
        /*0054*/ 	.word	0x00000008
.L_32:


//--------------------- .nv.info._Z14initCudaRandomjP17curandStateXORWOW --------------------------
	.section	.nv.info._Z14initCudaRandomjP17curandStateXORWOW,"",@"SHT_CUDA_INFO"
	.sectionflags	@""
	.align	4


	//----- nvinfo : EIATTR_CUDA_API_VERSION
	.align		4
        /*0000*/ 	.byte	0x04, 0x37
        /*0002*/ 	.short	(.L_34 - .L_33)
.L_33:
        /*0004*/ 	.word	0x00000082


	//----- nvinfo : EIATTR_KPARAM_INFO
	.align		4
.L_34:
        /*0008*/ 	.byte	0x04, 0x17
        /*000a*/ 	.short	(.L_36 - .L_35)
.L_35:
        /*000c*/ 	.word	0x00000000
        /*0010*/ 	.short	0x0001
        /*0012*/ 	.short	0x0008
        /*0014*/ 	.byte	0x00, 0xf5, 0x21, 0x00


	//----- nvinfo : EIATTR_KPARAM_INFO
	.align		4
.L_36:
        /*0018*/ 	.byte	0x04, 0x17
        /*001a*/ 	.short	(.L_38 - .L_37)
.L_37:
        /*001c*/ 	.word	0x00000000
        /*0020*/ 	.short	0x0000
        /*0022*/ 	.short	0x0000
        /*0024*/ 	.byte	0x00, 0xf0, 0x11, 0x00


	//----- nvinfo : EIATTR_SPARSE_MMA_MASK
	.align		4
.L_38:
        /*0028*/ 	.byte	0x03, 0x50
        /*002a*/ 	.short	0x0000


	//----- nvinfo : EIATTR_MAXREG_COUNT
	.align		4
        /*002c*/ 	.byte	0x03, 0x1b
        /*002e*/ 	.short	0x00ff


	//----- nvinfo : EIATTR_MERCURY_ISA_VERSION
	.align		4
        /*0030*/ 	.byte	0x03, 0x5f
        /*0032*/ 	.short	0x0101


	//----- nvinfo : EIATTR_VRC_CTA_INIT_COUNT
	.align		4
        /*0034*/ 	.byte	0x02, 0x4a
	.zero		1
	.zero		1


	//----- nvinfo : EIATTR_EXIT_INSTR_OFFSETS
	.align		4
        /*0038*/ 	.byte	0x04, 0x1c
        /*003a*/ 	.short	(.L_40 - .L_39)


	//   ....[0]....
.L_39:
        /*003c*/ 	.word	0x00000ea0


	//----- nvinfo : EIATTR_CRS_STACK_SIZE
	.align		4
.L_40:
        /*0040*/ 	.byte	0x04, 0x1e
        /*0042*/ 	.short	(.L_42 - .L_41)
.L_41:
        /*0044*/ 	.word	0x00000000


	//----- nvinfo : EIATTR_CBANK_PARAM_SIZE
	.align		4
.L_42:
        /*0048*/ 	.byte	0x03, 0x19
        /*004a*/ 	.short	0x0010


	//----- nvinfo : EIATTR_PARAM_CBANK
	.align		4
        /*004c*/ 	.byte	0x04, 0x0a
        /*004e*/ 	.short	(.L_44 - .L_43)
	.align		4
.L_43:
        /*0050*/ 	.word	index@(.nv.constant0._Z14initCudaRandomjP17curandStateXORWOW)
        /*0054*/ 	.short	0x0380
        /*0056*/ 	.short	0x0010


	//----- nvinfo : EIATTR_SW_WAR
	.align		4
.L_44:
        /*0058*/ 	.byte	0x04, 0x36
        /*005a*/ 	.short	(.L_46 - .L_45)
.L_45:
        /*005c*/ 	.word	0x00000008
.L_46:


//--------------------- .nv.callgraph             --------------------------
	.section	.nv.callgraph,"",@"SHT_CUDA_CALLGRAPH"
	.align	4
	.sectionentsize	8
	.align		4
        /*0000*/ 	.word	0x00000000
	.align		4
        /*0004*/ 	.word	0xffffffff
	.align		4
        /*0008*/ 	.word	0x00000000
	.align		4
        /*000c*/ 	.word	0xfffffffe
	.align		4
        /*0010*/ 	.word	0x00000000
	.align		4
        /*0014*/ 	.word	0xfffffffd
	.align		4
        /*0018*/ 	.word	0x00000000
	.align		4
        /*001c*/ 	.word	0xfffffffc


//--------------------- .nv.constant4             --------------------------
	.section	.nv.constant4,"a",@progbits
	.align	8
	.align		8
.nv.constant4:
        /*0000*/ 	.dword	precalc_xorwow_matrix
	.align		8
        /*0008*/ 	.dword	precalc_xorwow_offset_matrix
	.align		8
        /*0010*/ 	.dword	mrg32k3aM1
	.align		8
        /*0018*/ 	.dword	mrg32k3aM2
	.align		8
        /*0020*/ 	.dword	mrg32k3aM1SubSeq
	.align		8
        /*0028*/ 	.dword	mrg32k3aM2SubSeq
	.align		8
        /*0030*/ 	.dword	mrg32k3aM1Seq
	.align		8
        /*0038*/ 	.dword	mrg32k3aM2Seq


//--------------------- .nv.constant3             --------------------------
	.section	.nv.constant3,"a",@progbits
	.align	8
.nv.constant3:
	.type		__cr_lgamma_table,@object
	.size		__cr_lgamma_table,(.L_8 - __cr_lgamma_table)
__cr_lgamma_table:
        /*0000*/ 	.byte	0x00, 0x00, 0x00, 0x00, 0x00, 0x00, 0x00, 0x00, 0x00, 0x00, 0x00, 0x00, 0x00, 0x00, 0x00, 0x00
        /*0010*/ 	.byte	0xef, 0x39, 0xfa, 0xfe, 0x42, 0x2e, 0xe6, 0x3f, 0x02, 0x20, 0x2a, 0xfa, 0x0b, 0xab, 0xfc, 0x3f
        /*0020*/ 	.byte	0xf9, 0x2c, 0x92, 0x7c, 0xa7, 0x6c, 0x09, 0x40, 0xc9, 0x79, 0x44, 0x3c, 0x64, 0x26, 0x13, 0x40
        /*0030*/ 	.byte	0xca, 0x01, 0xcf, 0x3a, 0x27, 0x51, 0x1a, 0x40, 0x30, 0xcc, 0x2d, 0xf3, 0xe1, 0x0c, 0x21, 0x40
        /*0040*/ 	.byte	0x0d, 0xb7, 0xfc, 0x82, 0x8e, 0x35, 0x25, 0x40
.L_8:


//--------------------- .text._Z18populateCudaRandomP17curandStateXORWOWPf --------------------------
	.section	.text._Z18populateCudaRandomP17curandStateXORWOWPf,"ax",@progbits
	.align	128
        .global         _Z18populateCudaRandomP17curandStateXORWOWPf
        .type           _Z18populateCudaRandomP17curandStateXORWOWPf,@function
        .size           _Z18populateCudaRandomP17curandStateXORWOWPf,(.L_x_10 - _Z18populateCudaRandomP17curandStateXORWOWPf)
        .other          _Z18populateCudaRandomP17curandStateXORWOWPf,@"STO_CUDA_ENTRY STV_DEFAULT"
_Z18populateCudaRandomP17curandStateXORWOWPf:
.text._Z18populateCudaRandomP17curandStateXORWOWPf:
[----:B------:R-:W-:Y:S01]  /*0000*/  LDC R1, c[0x0][0x37c] ;  /* 0x0000df00ff017b82 */ /* 0x000fe20000000800 */
[----:B------:R-:W0:Y:S07]  /*0010*/  S2R R0, SR_TID.X ;  /* 0x0000000000007919 */ /* 0x000e2e0000002100 */
[----:B------:R-:W0:Y:S01]  /*0020*/  S2UR UR6, SR_CTAID.X ;  /* 0x00000000000679c3 */ /* 0x000e220000002500 */
[----:B------:R-:W1:Y:S07]  /*0030*/  LDCU.64 UR4, c[0x0][0x358] ;  /* 0x00006b00ff0477ac */ /* 0x000e6e0008000a00 */
[----:B------:R-:W0:Y:S08]  /*0040*/  LDC R11, c[0x0][0x360] ;  /* 0x0000d800ff0b7b82 */ /* 0x000e300000000800 */
[----:B------:R-:W2:Y:S08]  /*0050*/  LDC.64 R2, c[0x0][0x380] ;  /* 0x0000e000ff027b82 */ /* 0x000eb00000000a00 */
[----:B------:R-:W3:Y:S01]  /*0060*/  LDC.64 R8, c[0x0][0x388] ;  /* 0x0000e200ff087b82 */ /* 0x000ee20000000a00 */
[----:B0-----:R-:W-:-:S04]  /*0070*/  IMAD R11, R11, UR6, R0 ;  /* 0x000000060b0b7c24 */ /* 0x001fc8000f8e0200 */
[----:B--2---:R-:W-:-:S05]  /*0080*/  IMAD.WIDE.U32 R2, R11, 0x30, R2 ;  /* 0x000000300b027825 */ /* 0x004fca00078e0002 */
[----:B-1----:R-:W2:Y:S04]  /*0090*/  LDG.E.64 R12, desc[UR4][R2.64] ;  /* 0x00000004020c7981 */ /* 0x002ea8000c1e1b00 */
[----:B------:R-:W4:Y:S04]  /*00a0*/  LDG.E.64 R4, desc[UR4][R2.64+0x10] ;  /* 0x0000100402047981 */ /* 0x000f28000c1e1b00 */
[----:B------:R-:W5:Y:S01]  /*00b0*/  LDG.E.64 R6, desc[UR4][R2.64+0x8] ;  /* 0x0000080402067981 */ /* 0x000f62000c1e1b00 */
[----:B---3--:R-:W-:Y:S01]  /*00c0*/  IMAD.WIDE.U32 R8, R11, 0x4, R8 ;  /* 0x000000040b087825 */ /* 0x008fe200078e0008 */
[----:B--2---:R-:W-:-:S02]  /*00d0*/  SHF.R.U32.HI R0, RZ, 0x2, R13 ;  /* 0x00000002ff007819 */ /* 0x004fc4000001160d */
[----:B------:R-:W-:Y:S02]  /*00e0*/  IADD3 R12, PT, PT, R12, 0x587c5, RZ ;  /* 0x000587c50c0c7810 */ /* 0x000fe40007ffe0ff */
[----:B------:R-:W-:Y:S01]  /*00f0*/  LOP3.LUT R0, R0, R13, RZ, 0x3c, !PT ;  /* 0x0000000d00007212 */ /* 0x000fe200078e3cff */
[----:B----4-:R-:W-:Y:S02]  /*0100*/  IMAD.SHL.U32 R13, R5, 0x10, RZ ;  /* 0x00000010050d7824 */ /* 0x010fe400078e00ff */
[----:B------:R-:W-:Y:S02]  /*0110*/  IMAD.MOV.U32 R11, RZ, RZ, R4 ;  /* 0x000000ffff0b7224 */ /* 0x000fe400078e0004 */
[----:B------:R-:W-:Y:S02]  /*0120*/  IMAD.SHL.U32 R10, R0, 0x2, RZ ;  /* 0x00000002000a7824 */ /* 0x000fe400078e00ff */
[----:B------:R-:W-:-:S03]  /*0130*/  IMAD.MOV.U32 R14, RZ, RZ, R5 ;  /* 0x000000ffff0e7224 */ /* 0x000fc600078e0005 */
[----:B------:R-:W-:Y:S01]  /*0140*/  LOP3.LUT R10, R0, R10, R13, 0x96, !PT ;  /* 0x0000000a000a7212 */ /* 0x000fe200078e960d */
[----:B-----5:R-:W-:-:S03]  /*0150*/  IMAD.MOV.U32 R13, RZ, RZ, R6 ;  /* 0x000000ffff0d7224 */ /* 0x020fc600078e0006 */
[----:B------:R-:W-:Y:S02]  /*0160*/  LOP3.LUT R15, R10, R5, RZ, 0x3c, !PT ;  /* 0x000000050a0f7212 */ /* 0x000fe400078e3cff */
[----:B------:R-:W-:Y:S01]  /*0170*/  MOV R10, R7 ;  /* 0x00000007000a7202 */ /* 0x000fe20000000f00 */
[----:B------:R-:W-:Y:S01]  /*0180*/  STG.E.64 desc[UR4][R2.64], R12 ;  /* 0x0000000c02007986 */ /* 0x000fe2000c101b04 */
[----:B------:R-:W-:-:S03]  /*0190*/  IADD3 R0, PT, PT, R15, R12, RZ ;  /* 0x0000000c0f007210 */ /* 0x000fc60007ffe0ff */
[----:B------:R-:W-:Y:S01]  /*01a0*/  STG.E.64 desc[UR4][R2.64+0x10], R14 ;  /* 0x0000100e02007986 */ /* 0x000fe2000c101b04 */
[----:B------:R-:W-:-:S03]  /*01b0*/  I2FP.F32.U32 R5, R0 ;  /* 0x0000000000057245 */ /* 0x000fc60000201000 */
[----:B------:R-:W-:Y:S04]  /*01c0*/  STG.E.64 desc[UR4][R2.64+0x8], R10 ;  /* 0x0000080a02007986 */ /* 0x000fe8000c101b04 */
[----:B------:R-:W-:Y:S01]  /*01d0*/  STG.E desc[UR4][R8.64], R5 ;  /* 0x0000000508007986 */ /* 0x000fe2000c101904 */
[----:B------:R-:W-:Y:S05]  /*01e0*/  EXIT ;  /* 0x000000000000794d */ /* 0x000fea0003800000 */
.L_x_0:
[----:B------:R-:W-:-:S00]  /*01f0*/  BRA `(.L_x_0) ;  /* 0xfffffffc00fc7947 */ /* 0x000fc0000383ffff */
[----:B------:R-:W-:-:S00]  /*0200*/  NOP ;  /* 0x0000000000007918 */ /* 0x000fc00000000000 */
[----:B------:R-:W-:-:S00]  /*0210*/  NOP ;  /* 0x0000000000007918 */ /* 0x000fc00000000000 */
[----:B------:R-:W-:-:S00]  /*0220*/  NOP ;  /* 0x0000000000007918 */ /* 0x000fc00000000000 */
[----:B------:R-:W-:-:S00]  /*0230*/  NOP ;  /* 0x0000000000007918 */ /* 0x000fc00000000000 */
[----:B------:R-:W-:-:S00]  /*0240*/  NOP ;  /* 0x0000000000007918 */ /* 0x000fc00000000000 */
[----:B------:R-:W-:-:S00]  /*0250*/  NOP ;  /* 0x0000000000007918 */ /* 0x000fc00000000000 */
[----:B------:R-:W-:-:S00]  /*0260*/  NOP ;  /* 0x0000000000007918 */ /* 0x000fc00000000000 */
[----:B------:R-:W-:-:S00]  /*0270*/  NOP ;  /* 0x0000000000007918 */ /* 0x000fc00000000000 */
.L_x_10:


//--------------------- .text._Z14initCudaRandomjP17curandStateXORWOW --------------------------
	.section	.text._Z14initCudaRandomjP17curandStateXORWOW,"ax",@progbits
	.align	128
        .global         _Z14initCudaRandomjP17curandStateXORWOW
        .type           _Z14initCudaRandomjP17curandStateXORWOW,@function
        .size           _Z14initCudaRandomjP17curandStateXORWOW,(.L_x_11 - _Z14initCudaRandomjP17curandStateXORWOW)
        .other          _Z14initCudaRandomjP17curandStateXORWOW,@"STO_CUDA_ENTRY STV_DEFAULT"
_Z14initCudaRandomjP17curandStateXORWOW:
.text._Z14initCudaRandomjP17curandStateXORWOW:
[----:B------:R-:W-:Y:S01]  /*0000*/  LDC R1, c[0x0][0x37c] ;  /* 0x0000df00ff017b82 */ /* 0x000fe20000000800 */
[----:B------:R-:W0:Y:S07]  /*0010*/  S2R R3, SR_TID.X ;  /* 0x0000000000037919 */ /* 0x000e2e0000002100 */
[----:B------:R-:W1:Y:S01]  /*0020*/  LDC R2, c[0x0][0x380] ;  /* 0x0000e000ff027b82 */ /* 0x000e620000000800 */
[----:B------:R-:W2:Y:S01]  /*0030*/  LDCU.64 UR4, c[0x0][0x358] ;  /* 0x00006b00ff0477ac */ /* 0x000ea20008000a00 */
[----:B------:R-:W-:Y:S01]  /*0040*/  IMAD.MOV.U32 R9, RZ, RZ, -0x75bd8fc ;  /* 0xf8a42704ff097424 */ /* 0x000fe200078e00ff */
[----:B------:R-:W-:Y:S01]  /*0050*/  BSSY.RECONVERGENT B0, `(.L_x_1) ;  /* 0x00000e1000007945 */ /* 0x000fe20003800200 */
[----:B------:R-:W-:-:S04]  /*0060*/  IMAD.MOV.U32 R10, RZ, RZ, -0x23270784 ;  /* 0xdcd8f87cff0a7424 */ /* 0x000fc800078e00ff */
[----:B------:R-:W0:Y:S08]  /*0070*/  S2UR UR6, SR_CTAID.X ;  /* 0x00000000000679c3 */ /* 0x000e300000002500 */
[----:B------:R-:W0:Y:S08]  /*0080*/  LDC R0, c[0x0][0x360] ;  /* 0x0000d800ff007b82 */ /* 0x000e300000000800 */
[----:B------:R-:W3:Y:S01]  /*0090*/  LDC.64 R6, c[0x0][0x388] ;  /* 0x0000e200ff067b82 */ /* 0x000ee20000000a00 */
[----:B-1----:R-:W-:-:S05]  /*00a0*/  LOP3.LUT R2, R2, 0xaad26b49, RZ, 0x3c, !PT ;  /* 0xaad26b4902027812 */ /* 0x002fca00078e3cff */
[----:B------:R-:W-:-:S04]  /*00b0*/  IMAD R2, R2, 0x4182bed5, RZ ;  /* 0x4182bed502027824 */ /* 0x000fc800078e02ff */
[C---:B------:R-:W-:Y:S01]  /*00c0*/  VIADD R4, R2.reuse, 0xd9f6dc18 ;  /* 0xd9f6dc1802047836 */ /* 0x040fe20000000000 */
[C---:B------:R-:W-:Y:S01]  /*00d0*/  LOP3.LUT R8, R2.reuse, 0x159a55e5, RZ, 0x3c, !PT ;  /* 0x159a55e502087812 */ /* 0x040fe200078e3cff */
[C---:B------:R-:W-:Y:S02]  /*00e0*/  VIADD R5, R2.reuse, 0x75bcd15 ;  /* 0x075bcd1502057836 */ /* 0x040fe40000000000 */
[----:B------:R-:W-:Y:S02]  /*00f0*/  VIADD R11, R2, 0x583f19 ;  /* 0x00583f19020b7836 */ /* 0x000fe40000000000 */
[----:B0-----:R-:W-:-:S05]  /*0100*/  IMAD R0, R0, UR6, R3 ;  /* 0x0000000600007c24 */ /* 0x001fca000f8e0203 */
[C---:B------:R-:W-:Y:S01]  /*0110*/  ISETP.NE.AND P0, PT, R0.reuse, RZ, PT ;  /* 0x000000ff0000720c */ /* 0x040fe20003f05270 */
[----:B---3--:R-:W-:-:S05]  /*0120*/  IMAD.WIDE.U32 R6, R0, 0x30, R6 ;  /* 0x0000003000067825 */ /* 0x008fca00078e0006 */
[----:B--2---:R0:W-:Y:S04]  /*0130*/  STG.E.64 desc[UR4][R6.64], R4 ;  /* 0x0000000406007986 */ /* 0x0041e8000c101b04 */
[----:B------:R0:W-:Y:S04]  /*0140*/  STG.E.64 desc[UR4][R6.64+0x8], R8 ;  /* 0x0000080806007986 */ /* 0x0001e8000c101b04 */
[----:B------:R0:W-:Y:S01]  /*0150*/  STG.E.64 desc[UR4][R6.64+0x10], R10 ;  /* 0x0000100a06007986 */ /* 0x0001e2000c101b04 */
[----:B------:R-:W-:Y:S05]  /*0160*/  @!P0 BRA `(.L_x_2) ;  /* 0x0000000c003c8947 */ /* 0x000fea0003800000 */
[----:B------:R-:W-:-:S07]  /*0170*/  CS2R R12, SRZ ;  /* 0x00000000000c7805 */ /* 0x000fce000001ff00 */
.L_x_8:
[----:B-1----:R-:W-:Y:S01]  /*0180*/  LOP3.LUT R2, R0, 0x3, RZ, 0xc0, !PT ;  /* 0x0000000300027812 */ /* 0x002fe200078ec0ff */
[----:B------:R-:W-:Y:S03]  /*0190*/  BSSY.RECONVERGENT B1, `(.L_x_3) ;  /* 0x00000c6000017945 */ /* 0x000fe60003800200 */
[----:B------:R-:W-:-:S04]  /*01a0*/  ISETP.NE.U32.AND P0, PT, R2, RZ, PT ;  /* 0x000000ff0200720c */ /* 0x000fc80003f05070 */
[----:B------:R-:W-:-:S13]  /*01b0*/  ISETP.NE.AND.EX P0, PT, RZ, RZ, PT, P0 ;  /* 0x000000ffff00720c */ /* 0x000fda0003f05300 */
[----:B------:R-:W-:Y:S05]  /*01c0*/  @!P0 BRA `(.L_x_4) ;  /* 0x0000000c00088947 */ /* 0x000fea0003800000 */
[----:B0-----:R-:W0:Y:S01]  /*01d0*/  LDC.64 R8, c[0x4][RZ] ;  /* 0x01000000ff087b82 */ /* 0x001e220000000a00 */
[----:B------:R-:W-:Y:S02]  /*01e0*/  IMAD.MOV.U32 R14, RZ, RZ, RZ ;  /* 0x000000ffff0e7224 */ /* 0x000fe400078e00ff */
[----:B0-----:R-:W-:-:S07]  /*01f0*/  IMAD.WIDE.U32 R8, R12, 0xc80, R8 ;  /* 0x00000c800c087825 */ /* 0x001fce00078e0008 */
.L_x_7:
[----:B-1----:R-:W-:Y:S01]  /*0200*/  IMAD.MOV.U32 R15, RZ, RZ, RZ ;  /* 0x000000ffff0f7224 */ /* 0x002fe200078e00ff */
[----:B------:R-:W-:Y:S01]  /*0210*/  CS2R R2, SRZ ;  /* 0x0000000000027805 */ /* 0x000fe2000001ff00 */
[----:B------:R-:W-:Y:S01]  /*0220*/  IMAD.MOV.U32 R17, RZ, RZ, RZ ;  /* 0x000000ffff117224 */ /* 0x000fe200078e00ff */
[----:B------:R-:W-:-:S07]  /*0230*/  CS2R R4, SRZ ;  /* 0x0000000000047805 */ /* 0x000fce000001ff00 */
.L_x_6:
[----:B------:R-:W-:-:S05]  /*0240*/  IMAD.WIDE.U32 R10, R17, 0x4, R6 ;  /* 0x00000004110a7825 */ /* 0x000fca00078e0006 */
[----:B------:R0:W5:Y:S01]  /*0250*/  LDG.E R16, desc[UR4][R10.64+0x4] ;  /* 0x000004040a107981 */ /* 0x000162000c1e1900 */
[----:B------:R-:W-:-:S07]  /*0260*/  IMAD.MOV.U32 R19, RZ, RZ, RZ ;  /* 0x000000ffff137224 */ /* 0x000fce00078e00ff */
.L_x_5:
[----:B-----5:R-:W-:Y:S01]  /*0270*/  SHF.R.U32.HI R24, RZ, R19, R16 ;  /* 0x00000013ff187219 */ /* 0x020fe20000011610 */
[----:B0-----:R-:W-:-:S03]  /*0280*/  IMAD.SHL.U32 R10, R17, 0x20, RZ ;  /* 0x00000020110a7824 */ /* 0x001fc600078e00ff */
[----:B------:R-:W-:Y:S01]  /*0290*/  LOP3.LUT R11, R24, 0x1, RZ, 0xc0, !PT ;  /* 0x00000001180b7812 */ /* 0x000fe200078ec0ff */
[----:B------:R-:W-:-:S03]  /*02a0*/  IMAD.IADD R10, R10, 0x1, R19 ;  /* 0x000000010a0a7824 */ /* 0x000fc600078e0213 */
[----:B------:R-:W-:Y:S01]  /*02b0*/  ISETP.NE.U32.AND P0, PT, R11, 0x1, PT ;  /* 0x000000010b00780c */ /* 0x000fe20003f05070 */
[----:B------:R-:W-:-:S03]  /*02c0*/  IMAD R11, R10, 0x5, RZ ;  /* 0x000000050a0b7824 */ /* 0x000fc600078e02ff */
[----:B------:R-:W-:Y:S01]  /*02d0*/  R2P PR, R24, 0x7e ;  /* 0x0000007e18007804 */ /* 0x000fe20000000000 */
[----:B------:R-:W-:-:S08]  /*02e0*/  IMAD.WIDE.U32 R10, R11, 0x4, R8 ;  /* 0x000000040b0a7825 */ /* 0x000fd000078e0008 */
[----:B------:R-:W2:Y:S04]  /*02f0*/  @!P0 LDG.E R18, desc[UR4][R10.64] ;  /* 0x000000040a128981 */ /* 0x000ea8000c1e1900 */
[----:B------:R-:W3:Y:S04]  /*0300*/  @!P0 LDG.E R20, desc[UR4][R10.64+0x10] ;  /* 0x000010040a148981 */ /* 0x000ee8000c1e1900 */
[----:B------:R-:W4:Y:S04]  /*0310*/  @P1 LDG.E R22, desc[UR4][R10.64+0x14] ;  /* 0x000014040a161981 */ /* 0x000f28000c1e1900 */
[----:B------:R-:W4:Y:S04]  /*0320*/  @P2 LDG.E R26, desc[UR4][R10.64+0x28] ;  /* 0x000028040a1a2981 */ /* 0x000f28000c1e1900 */
[----:B------:R-:W4:Y:S04]  /*0330*/  @!P0 LDG.E R21, desc[UR4][R10.64+0x4] ;  /* 0x000004040a158981 */ /* 0x000f28000c1e1900 */
[----:B------:R-:W4:Y:S04]  /*0340*/  @!P0 LDG.E R23, desc[UR4][R10.64+0xc] ;  /* 0x00000c040a178981 */ /* 0x000f28000c1e1900 */
[----:B------:R-:W4:Y:S04]  /*0350*/  @P1 LDG.E R25, desc[UR4][R10.64+0x18] ;  /* 0x000018040a191981 */ /* 0x000f28000c1e1900 */
[----:B------:R-:W4:Y:S04]  /*0360*/  @P3 LDG.E R28, desc[UR4][R10.64+0x3c] ;  /* 0x00003c040a1c3981 */ /* 0x000f28000c1e1900 */
[----:B------:R-:W4:Y:S01]  /*0370*/  @P6 LDG.E R27, desc[UR4][R10.64+0x7c] ;  /* 0x00007c040a1b6981 */ /* 0x000f22000c1e1900 */
[----:B--2---:R-:W-:-:S03]  /*0380*/  @!P0 LOP3.LUT R15, R15, R18, RZ, 0x3c, !PT ;  /* 0x000000120f0f8212 */ /* 0x004fc600078e3cff */
[----:B------:R-:W2:Y:S01]  /*0390*/  @!P0 LDG.E R18, desc[UR4][R10.64+0x8] ;  /* 0x000008040a128981 */ /* 0x000ea2000c1e1900 */
[----:B---3--:R-:W-:-:S03]  /*03a0*/  @!P0 LOP3.LUT R3, R3, R20, RZ, 0x3c, !PT ;  /* 0x0000001403038212 */ /* 0x008fc600078e3cff */
[----:B------:R-:W3:Y:S01]  /*03b0*/  @P1 LDG.E R20, desc[UR4][R10.64+0x24] ;  /* 0x000024040a141981 */ /* 0x000ee2000c1e1900 */
[----:B----4-:R-:W-:-:S03]  /*03c0*/  @P1 LOP3.LUT R15, R15, R22, RZ, 0x3c, !PT ;  /* 0x000000160f0f1212 */ /* 0x010fc600078e3cff */
[----:B------:R-:W4:Y:S01]  /*03d0*/  @P2 LDG.E R22, desc[UR4][R10.64+0x38] ;  /* 0x000038040a162981 */ /* 0x000f22000c1e1900 */
[----:B------:R-:W-:-:S03]  /*03e0*/  @P2 LOP3.LUT R15, R15, R26, RZ, 0x3c, !PT ;  /* 0x0000001a0f0f2212 */ /* 0x000fc600078e3cff */
[----:B------:R-:W4:Y:S01]  /*03f0*/  @P4 LDG.E R26, desc[UR4][R10.64+0x50] ;  /* 0x000050040a1a4981 */ /* 0x000f22000c1e1900 */
[----:B------:R-:W-:-:S03]  /*0400*/  @!P0 LOP3.LUT R4, R4, R21, RZ, 0x3c, !PT ;  /* 0x0000001504048212 */ /* 0x000fc600078e3cff */
[----:B------:R-:W4:Y:S01]  /*0410*/  @P1 LDG.E R21, desc[UR4][R10.64+0x20] ;  /* 0x000020040a151981 */ /* 0x000f22000c1e1900 */
[----:B------:R-:W-:-:S03]  /*0420*/  @!P0 LOP3.LUT R2, R2, R23, RZ, 0x3c, !PT ;  /* 0x0000001702028212 */ /* 0x000fc600078e3cff */
[----:B------:R-:W4:Y:S01]  /*0430*/  @P2 LDG.E R23, desc[UR4][R10.64+0x2c] ;  /* 0x00002c040a172981 */ /* 0x000f22000c1e1900 */
[----:B------:R-:W-:-:S03]  /*0440*/  @P1 LOP3.LUT R4, R4, R25, RZ, 0x3c, !PT ;  /* 0x0000001904041212 */ /* 0x000fc600078e3cff */
[----:B------:R-:W4:Y:S01]  /*0450*/  @P2 LDG.E R25, desc[UR4][R10.64+0x34] ;  /* 0x000034040a192981 */ /* 0x000f22000c1e1900 */
[----:B--2---:R-:W-:-:S03]  /*0460*/  @!P0 LOP3.LUT R5, R5, R18, RZ, 0x3c, !PT ;  /* 0x0000001205058212 */ /* 0x004fc600078e3cff */
[----:B------:R-:W2:Y:S01]  /*0470*/  @P1 LDG.E R18, desc[UR4][R10.64+0x1c] ;  /* 0x00001c040a121981 */ /* 0x000ea2000c1e1900 */
[----:B---3--:R-:W-:-:S03]  /*0480*/  @P1 LOP3.LUT R3, R3, R20, RZ, 0x3c, !PT ;  /* 0x0000001403031212 */ /* 0x008fc600078e3cff */
[----:B------:R-:W3:Y:S01]  /*0490*/  @P2 LDG.E R20, desc[UR4][R10.64+0x30] ;  /* 0x000030040a142981 */ /* 0x000ee2000c1e1900 */
[----:B----4-:R-:W-:-:S03]  /*04a0*/  @P2 LOP3.LUT R3, R3, R22, RZ, 0x3c, !PT ;  /* 0x0000001603032212 */ /* 0x010fc600078e3cff */
[----:B------:R-:W4:Y:S01]  /*04b0*/  @P3 LDG.E R22, desc[UR4][R10.64+0x4c] ;  /* 0x00004c040a163981 */ /* 0x000f22000c1e1900 */
[----:B------:R-:W-:-:S04]  /*04c0*/  @P3 LOP3.LUT R15, R15, R28, RZ, 0x3c, !PT ;  /* 0x0000001c0f0f3212 */ /* 0x000fc800078e3cff */
[----:B------:R-:W-:Y:S02]  /*04d0*/  @P4 LOP3.LUT R15, R15, R26, RZ, 0x3c, !PT ;  /* 0x0000001a0f0f4212 */ /* 0x000fe400078e3cff */
[----:B------:R-:W-:Y:S01]  /*04e0*/  @P1 LOP3.LUT R2, R2, R21, RZ, 0x3c, !PT ;  /* 0x0000001502021212 */ /* 0x000fe200078e3cff */
[----:B------:R-:W4:Y:S04]  /*04f0*/  @P5 LDG.E R26, desc[UR4][R10.64+0x64] ;  /* 0x000064040a1a5981 */ /* 0x000f28000c1e1900 */
[----:B------:R-:W4:Y:S01]  /*0500*/  @P3 LDG.E R21, desc[UR4][R10.64+0x40] ;  /* 0x000040040a153981 */ /* 0x000f22000c1e1900 */
[----:B------:R-:W-:Y:S02]  /*0510*/  @P2 LOP3.LUT R4, R4, R23, RZ, 0x3c, !PT ;  /* 0x0000001704042212 */ /* 0x000fe400078e3cff */
[----:B------:R-:W-:Y:S01]  /*0520*/  @P2 LOP3.LUT R2, R2, R25, RZ, 0x3c, !PT ;  /* 0x0000001902022212 */ /* 0x000fe200078e3cff */
[----:B------:R-:W4:Y:S04]  /*0530*/  @P3 LDG.E R23, desc[UR4][R10.64+0x48] ;  /* 0x000048040a173981 */ /* 0x000f28000c1e1900 */
[----:B------:R-:W4:Y:S01]  /*0540*/  @P4 LDG.E R25, desc[UR4][R10.64+0x54] ;  /* 0x000054040a194981 */ /* 0x000f22000c1e1900 */
[----:B--2---:R-:W-:-:S03]  /*0550*/  @P1 LOP3.LUT R5, R5, R18, RZ, 0x3c, !PT ;  /* 0x0000001205051212 */ /* 0x004fc600078e3cff */
[----:B------:R-:W2:Y:S01]  /*0560*/  @P3 LDG.E R18, desc[UR4][R10.64+0x44] ;  /* 0x000044040a123981 */ /* 0x000ea2000c1e1900 */
[----:B---3--:R-:W-:-:S03]  /*0570*/  @P2 LOP3.LUT R5, R5, R20, RZ, 0x3c, !PT ;  /* 0x0000001405052212 */ /* 0x008fc600078e3cff */
[----:B------:R-:W3:Y:S01]  /*0580*/  @P4 LDG.E R20, desc[UR4][R10.64+0x58] ;  /* 0x000058040a144981 */ /* 0x000ee2000c1e1900 */
[----:B----4-:R-:W-:-:S03]  /*0590*/  @P3 LOP3.LUT R3, R3, R22, RZ, 0x3c, !PT ;  /* 0x0000001603033212 */ /* 0x010fc600078e3cff */
[----:B------:R-:W4:Y:S01]  /*05a0*/  @P4 LDG.E R22, desc[UR4][R10.64+0x60] ;  /* 0x000060040a164981 */ /* 0x000f22000c1e1900 */
[----:B------:R-:W-:Y:S02]  /*05b0*/  LOP3.LUT P0, RZ, R24, 0x80, RZ, 0xc0, !PT ;  /* 0x0000008018ff7812 */ /* 0x000fe4000780c0ff */
[----:B------:R-:W-:Y:S02]  /*05c0*/  @P5 LOP3.LUT R15, R15, R26, RZ, 0x3c, !PT ;  /* 0x0000001a0f0f5212 */ /* 0x000fe400078e3cff */
[----:B------:R-:W4:Y:S01]  /*05d0*/  @P6 LDG.E R26, desc[UR4][R10.64+0x78] ;  /* 0x000078040a1a6981 */ /* 0x000f22000c1e1900 */
[----:B------:R-:W-:-:S03]  /*05e0*/  @P3 LOP3.LUT R4, R4, R21, RZ, 0x3c, !PT ;  /* 0x0000001504043212 */ /* 0x000fc600078e3cff */
[----:B------:R-:W4:Y:S01]  /*05f0*/  @P4 LDG.E R21, desc[UR4][R10.64+0x5c] ;  /* 0x00005c040a154981 */ /* 0x000f22000c1e1900 */
[----:B------:R-:W-:-:S03]  /*0600*/  @P3 LOP3.LUT R2, R2, R23, RZ, 0x3c, !PT ;  /* 0x0000001702023212 */ /* 0x000fc600078e3cff */
[----:B------:R-:W4:Y:S01]  /*0610*/  @P5 LDG.E R23, desc[UR4][R10.64+0x68] ;  /* 0x000068040a175981 */ /* 0x000f22000c1e1900 */
[----:B------:R-:W-:-:S03]  /*0620*/  @P4 LOP3.LUT R4, R4, R25, RZ, 0x3c, !PT ;  /* 0x0000001904044212 */ /* 0x000fc600078e3cff */
[----:B------:R-:W4:Y:S01]  /*0630*/  @P5 LDG.E R25, desc[UR4][R10.64+0x70] ;  /* 0x000070040a195981 */ /* 0x000f22000c1e1900 */
[----:B--2---:R-:W-:-:S03]  /*0640*/  @P3 LOP3.LUT R5, R5, R18, RZ, 0x3c, !PT ;  /* 0x0000001205053212 */ /* 0x004fc600078e3cff */
[----:B------:R-:W2:Y:S01]  /*0650*/  @P5 LDG.E R18, desc[UR4][R10.64+0x6c] ;  /* 0x00006c040a125981 */ /* 0x000ea2000c1e1900 */
[----:B---3--:R-:W-:-:S03]  /*0660*/  @P4 LOP3.LUT R5, R5, R20, RZ, 0x3c, !PT ;  /* 0x0000001405054212 */ /* 0x008fc600078e3cff */
[----:B------:R-:W3:Y:S01]  /*0670*/  @P5 LDG.E R20, desc[UR4][R10.64+0x74] ;  /* 0x000074040a145981 */ /* 0x000ee2000c1e1900 */
[----:B----4-:R-:W-:-:S03]  /*0680*/  @P4 LOP3.LUT R3, R3, R22, RZ, 0x3c, !PT ;  /* 0x0000001603034212 */ /* 0x010fc600078e3cff */
[----:B------:R-:W4:Y:S01]  /*0690*/  @P0 LDG.E R22, desc[UR4][R10.64+0x8c] ;  /* 0x00008c040a160981 */ /* 0x000f22000c1e1900 */
[----:B------:R-:W-:-:S03]  /*06a0*/  @P6 LOP3.LUT R15, R15, R26, RZ, 0x3c, !PT ;  /* 0x0000001a0f0f6212 */ /* 0x000fc600078e3cff */
        /* <DEDUP_REMOVED lines=13> */
[----:B------:R-:W-:Y:S02]  /*0780*/  @P6 LOP3.LUT R4, R4, R27, RZ, 0x3c, !PT ;  /* 0x0000001b04046212 */ /* 0x000fe400078e3cff */
[----:B------:R-:W-:Y:S02]  /*0790*/  @P6 LOP3.LUT R2, R2, R21, RZ, 0x3c, !PT ;  /* 0x0000001502026212 */ /* 0x000fe400078e3cff */
[----:B------:R-:W-:Y:S02]  /*07a0*/  @P0 LOP3.LUT R4, R4, R23, RZ, 0x3c, !PT ;  /* 0x0000001704040212 */ /* 0x000fe400078e3cff */
[----:B------:R-:W-:Y:S02]  /*07b0*/  @P0 LOP3.LUT R2, R2, R25, RZ, 0x3c, !PT ;  /* 0x0000001902020212 */ /* 0x000fe400078e3cff */
[----:B--2---:R-:W-:Y:S02]  /*07c0*/  @P6 LOP3.LUT R5, R5, R18, RZ, 0x3c, !PT ;  /* 0x0000001205056212 */ /* 0x004fe400078e3cff */
[----:B---3--:R-:W-:-:S02]  /*07d0*/  @P6 LOP3.LUT R3, R3, R20, RZ, 0x3c, !PT ;  /* 0x0000001403036212 */ /* 0x008fc400078e3cff */
[----:B----4-:R-:W-:Y:S02]  /*07e0*/  @P0 LOP3.LUT R5, R5, R22, RZ, 0x3c, !PT ;  /* 0x0000001605050212 */ /* 0x010fe400078e3cff */
[----:B------:R-:W-:Y:S02]  /*07f0*/  @P0 LOP3.LUT R3, R3, R26, RZ, 0x3c, !PT ;  /* 0x0000001a03030212 */ /* 0x000fe400078e3cff */
[----:B------:R-:W-:-:S13]  /*0800*/  R2P PR, R24.B1, 0x7f ;  /* 0x0000007f18007804 */ /* 0x000fda0000001000 */
[----:B------:R-:W2:Y:S04]  /*0810*/  @P0 LDG.E R18, desc[UR4][R10.64+0xa0] ;  /* 0x0000a0040a120981 */ /* 0x000ea8000c1e1900 */
[----:B------:R-:W3:Y:S04]  /*0820*/  @P1 LDG.E R22, desc[UR4][R10.64+0xb4] ;  /* 0x0000b4040a161981 */ /* 0x000ee8000c1e1900 */
[----:B------:R-:W4:Y:S04]  /*0830*/  @P2 LDG.E R26, desc[UR4][R10.64+0xc8] ;  /* 0x0000c8040a1a2981 */ /* 0x000f28000c1e1900 */
[----:B------:R-:W4:Y:S04]  /*0840*/  @P3 LDG.E R28, desc[UR4][R10.64+0xdc] ;  /* 0x0000dc040a1c3981 */ /* 0x000f28000c1e1900 */
[----:B------:R-:W4:Y:S04]  /*0850*/  @P0 LDG.E R23, desc[UR4][R10.64+0xa4] ;  /* 0x0000a4040a170981 */ /* 0x000f28000c1e1900 */
[----:B------:R-:W4:Y:S04]  /*0860*/  @P0 LDG.E R20, desc[UR4][R10.64+0xa8] ;  /* 0x0000a8040a140981 */ /* 0x000f28000c1e1900 */
[----:B------:R-:W4:Y:S04]  /*0870*/  @P4 LDG.E R25, desc[UR4][R10.64+0xf0] ;  /* 0x0000f0040a194981 */ /* 0x000f28000c1e1900 */
        /* <DEDUP_REMOVED lines=21> */
[----:B------:R-:W-:Y:S02]  /*09d0*/  LOP3.LUT P0, RZ, R24, 0x8000, RZ, 0xc0, !PT ;  /* 0x0000800018ff7812 */ /* 0x000fe4000780c0ff */
[----:B----4-:R-:W-:Y:S01]  /*09e0*/  @P5 LOP3.LUT R15, R15, R26, RZ, 0x3c, !PT ;  /* 0x0000001a0f0f5212 */ /* 0x010fe200078e3cff */
[----:B------:R-:W4:Y:S04]  /*09f0*/  @P3 LDG.E R24, desc[UR4][R10.64+0xe4] ;  /* 0x0000e4040a183981 */ /* 0x000f28000c1e1900 */
[----:B------:R-:W2:Y:S01]  /*0a00*/  @P6 LDG.E R26, desc[UR4][R10.64+0x118] ;  /* 0x000118040a1a6981 */ /* 0x000ea2000c1e1900 */
        /* <DEDUP_REMOVED lines=8> */
[----:B---3--:R-:W-:-:S03]  /*0a90*/  @P2 LOP3.LUT R3, R3, R22, RZ, 0x3c, !PT ;  /* 0x0000001603032212 */ /* 0x008fc600078e3cff */
[----:B------:R-:W3:Y:S01]  /*0aa0*/  @P4 LDG.E R22, desc[UR4][R10.64+0x100] ;  /* 0x000100040a164981 */ /* 0x000ee2000c1e1900 */
[----:B--2---:R-:W-:-:S03]  /*0ab0*/  @P6 LOP3.LUT R15, R15, R26, RZ, 0x3c, !PT ;  /* 0x0000001a0f0f6212 */ /* 0x004fc600078e3cff */
[----:B------:R-:W2:Y:S01]  /*0ac0*/  @P0 LDG.E R26, desc[UR4][R10.64+0x12c] ;  /* 0x00012c040a1a0981 */ /* 0x000ea2000c1e1900 */
[----:B----4-:R-:W-:-:S03]  /*0ad0*/  @P2 LOP3.LUT R2, R2, R23, RZ, 0x3c, !PT ;  /* 0x0000001702022212 */ /* 0x010fc600078e3cff */
[----:B------:R-:W4:Y:S01]  /*0ae0*/  @P4 LDG.E R23, desc[UR4][R10.64+0xfc] ;  /* 0x0000fc040a174981 */ /* 0x000f22000c1e1900 */
[----:B------:R-:W-:-:S03]  /*0af0*/  @P2 LOP3.LUT R5, R5, R20, RZ, 0x3c, !PT ;  /* 0x0000001405052212 */ /* 0x000fc600078e3cff */
[----:B------:R-:W4:Y:S01]  /*0b00*/  @P4 LDG.E R20, desc[UR4][R10.64+0xf8] ;  /* 0x0000f8040a144981 */ /* 0x000f22000c1e1900 */
[----:B------:R-:W-:Y:S02]  /*0b10*/  @P3 LOP3.LUT R2, R2, R27, RZ, 0x3c, !PT ;  /* 0x0000001b02023212 */ /* 0x000fe400078e3cff */
[----:B------:R-:W-:Y:S01]  /*0b20*/  @P3 LOP3.LUT R4, R4, R25, RZ, 0x3c, !PT ;  /* 0x0000001904043212 */ /* 0x000fe200078e3cff */
[----:B------:R-:W4:Y:S01]  /*0b30*/  @P5 LDG.E R27, desc[UR4][R10.64+0x110] ;  /* 0x000110040a1b5981 */ /* 0x000f22000c1e1900 */
[----:B------:R-:W-:-:S03]  /*0b40*/  @P3 LOP3.LUT R5, R5, R24, RZ, 0x3c, !PT ;  /* 0x0000001805053212 */ /* 0x000fc600078e3cff */
[----:B------:R-:W4:Y:S04]  /*0b50*/  @P5 LDG.E R25, desc[UR4][R10.64+0x108] ;  /* 0x000108040a195981 */ /* 0x000f28000c1e1900 */
        /* <DEDUP_REMOVED lines=19> */
[----:B------:R-:W-:-:S05]  /*0c90*/  VIADD R19, R19, 0x10 ;  /* 0x0000001013137836 */ /* 0x000fca0000000000 */
[----:B------:R-:W-:Y:S02]  /*0ca0*/  ISETP.NE.AND P1, PT, R19, 0x20, PT ;  /* 0x000000201300780c */ /* 0x000fe40003f25270 */
[----:B------:R-:W-:Y:S02]  /*0cb0*/  @P5 LOP3.LUT R3, R3, R18, RZ, 0x3c, !PT ;  /* 0x0000001203035212 */ /* 0x000fe400078e3cff */
[----:B------:R-:W-:Y:S02]  /*0cc0*/  @P6 LOP3.LUT R4, R4, R21, RZ, 0x3c, !PT ;  /* 0x0000001504046212 */ /* 0x000fe400078e3cff */
[----:B---3--:R-:W-:-:S04]  /*0cd0*/  @P6 LOP3.LUT R3, R3, R22, RZ, 0x3c, !PT ;  /* 0x0000001603036212 */ /* 0x008fc800078e3cff */
[----:B--2---:R-:W-:Y:S02]  /*0ce0*/  @P0 LOP3.LUT R3, R3, R26, RZ, 0x3c, !PT ;  /* 0x0000001a03030212 */ /* 0x004fe400078e3cff */
[----:B----4-:R-:W-:Y:S02]  /*0cf0*/  @P6 LOP3.LUT R2, R2, R23, RZ, 0x3c, !PT ;  /* 0x0000001702026212 */ /* 0x010fe400078e3cff */
[----:B------:R-:W-:Y:S02]  /*0d00*/  @P6 LOP3.LUT R5, R5, R20, RZ, 0x3c, !PT ;  /* 0x0000001405056212 */ /* 0x000fe400078e3cff */
[----:B------:R-:W-:Y:S02]  /*0d10*/  @P0 LOP3.LUT R2, R2, R27, RZ, 0x3c, !PT ;  /* 0x0000001b02020212 */ /* 0x000fe400078e3cff */
[----:B------:R-:W-:Y:S02]  /*0d20*/  @P0 LOP3.LUT R4, R4, R25, RZ, 0x3c, !PT ;  /* 0x0000001904040212 */ /* 0x000fe400078e3cff */
[----:B------:R-:W-:Y:S01]  /*0d30*/  @P0 LOP3.LUT R5, R5, R24, RZ, 0x3c, !PT ;  /* 0x0000001805050212 */ /* 0x000fe200078e3cff */
[----:B------:R-:W-:Y:S06]  /*0d40*/  @P1 BRA `(.L_x_5) ;  /* 0xfffffff400481947 */ /* 0x000fec000383ffff */
[----:B------:R-:W-:-:S05]  /*0d50*/  VIADD R17, R17, 0x1 ;  /* 0x0000000111117836 */ /* 0x000fca0000000000 */
[----:B------:R-:W-:-:S13]  /*0d60*/  ISETP.NE.AND P0, PT, R17, 0x5, PT ;  /* 0x000000051100780c */ /* 0x000fda0003f05270 */
[----:B------:R-:W-:Y:S05]  /*0d70*/  @P0 BRA `(.L_x_6) ;  /* 0xfffffff400300947 */ /* 0x000fea000383ffff */
[----:B------:R1:W-:Y:S01]  /*0d80*/  STG.E.64 desc[UR4][R6.64+0x8], R4 ;  /* 0x0000080406007986 */ /* 0x0003e2000c101b04 */
[----:B------:R-:W-:Y:S01]  /*0d90*/  VIADD R14, R14, 0x1 ;  /* 0x000000010e0e7836 */ /* 0x000fe20000000000 */
[----:B------:R-:W-:Y:S02]  /*0da0*/  LOP3.LUT R11, R0, 0x3, RZ, 0xc0, !PT ;  /* 0x00000003000b7812 */ /* 0x000fe400078ec0ff */
[----:B------:R1:W-:Y:S02]  /*0db0*/  STG.E.64 desc[UR4][R6.64+0x10], R2 ;  /* 0x0000100206007986 */ /* 0x0003e4000c101b04 */
[----:B------:R-:W-:Y:S02]  /*0dc0*/  ISETP.GE.U32.AND P0, PT, R14, R11, PT ;  /* 0x0000000b0e00720c */ /* 0x000fe40003f06070 */
[----:B------:R1:W-:Y:S11]  /*0dd0*/  STG.E desc[UR4][R6.64+0x4], R15 ;  /* 0x0000040f06007986 */ /* 0x0003f6000c101904 */
[----:B------:R-:W-:Y:S05]  /*0de0*/  @!P0 BRA `(.L_x_7) ;  /* 0xfffffff400048947 */ /* 0x000fea000383ffff */
.L_x_4:
[----:B------:R-:W-:Y:S05]  /*0df0*/  BSYNC.RECONVERGENT B1 ;  /* 0x0000000000017941 */ /* 0x000fea0003800200 */
.L_x_3:
[----:B------:R-:W-:Y:S01]  /*0e00*/  ISETP.GT.U32.AND P0, PT, R0, 0x3, PT ;  /* 0x000000030000780c */ /* 0x000fe20003f04070 */
[----:B------:R-:W-:Y:S01]  /*0e10*/  VIADD R12, R12, 0x1 ;  /* 0x000000010c0c7836 */ /* 0x000fe20000000000 */
[--C-:B------:R-:W-:Y:S02]  /*0e20*/  SHF.R.U64 R0, R0, 0x2, R13.reuse ;  /* 0x0000000200007819 */ /* 0x100fe4000000120d */
[----:B------:R-:W-:Y:S02]  /*0e30*/  ISETP.GT.U32.AND.EX P0, PT, R13, RZ, PT, P0 ;  /* 0x000000ff0d00720c */ /* 0x000fe40003f04100 */
[----:B------:R-:W-:-:S11]  /*0e40*/  SHF.R.U32.HI R13, RZ, 0x2, R13 ;  /* 0x00000002ff0d7819 */ /* 0x000fd6000001160d */
[----:B------:R-:W-:Y:S05]  /*0e50*/  @P0 BRA `(.L_x_8) ;  /* 0xfffffff000c80947 */ /* 0x000fea000383ffff */
.L_x_2:
[----:B------:R-:W-:Y:S05]  /*0e60*/  BSYNC.RECONVERGENT B0 ;  /* 0x0000000000007941 */ /* 0x000fea0003800200 */
.L_x_1:
[----:B------:R-:W-:Y:S04]  /*0e70*/  STG.E.64 desc[UR4][R6.64+0x18], RZ ;  /* 0x000018ff06007986 */ /* 0x000fe8000c101b04 */
[----:B------:R-:W-:Y:S04]  /*0e80*/  STG.E desc[UR4][R6.64+0x20], RZ ;  /* 0x000020ff06007986 */ /* 0x000fe8000c101904 */
[----:B------:R-:W-:Y:S01]  /*0e90*/  STG.E.64 desc[UR4][R6.64+0x28], RZ ;  /* 0x000028ff06007986 */ /* 0x000fe2000c101b04 */
[----:B------:R-:W-:Y:S05]  /*0ea0*/  EXIT ;  /* 0x000000000000794d */ /* 0x000fea0003800000 */
.L_x_9:
        /* <DEDUP_REMOVED lines=13> */
.L_x_11:


//--------------------- .nv.global.init           --------------------------
	.section	.nv.global.init,"aw",@progbits
	.align	4
.nv.global.init:
	.type		mrg32k3aM1SubSeq,@object
	.size		mrg32k3aM1SubSeq,(mrg32k3aM2SubSeq - mrg32k3aM1SubSeq)
mrg32k3aM1SubSeq:
        /*0000*/ 	.byte	0x0b, 0xcc, 0xee, 0x04, 0x73, 0x29, 0x8b, 0x6f, 0xf6, 0x53, 0x03, 0xf6, 0x23, 0xf6, 0xea, 0xda
        /* <DEDUP_REMOVED lines=125> */
	.type		mrg32k3aM2SubSeq,@object
	.size		mrg32k3aM2SubSeq,(mrg32k3aM1 - mrg32k3aM2SubSeq)
mrg32k3aM2SubSeq:
        /* <DEDUP_REMOVED lines=126> */
	.type		mrg32k3aM1,@object
	.size		mrg32k3aM1,(mrg32k3aM1Seq - mrg32k3aM1)
mrg32k3aM1:
        /* <DEDUP_REMOVED lines=144> */
	.type		mrg32k3aM1Seq,@object
	.size		mrg32k3aM1Seq,(mrg32k3aM2 - mrg32k3aM1Seq)
mrg32k3aM1Seq:
        /* <DEDUP_REMOVED lines=144> */
	.type		mrg32k3aM2,@object
	.size		mrg32k3aM2,(mrg32k3aM2Seq - mrg32k3aM2)
mrg32k3aM2:
        /* <DEDUP_REMOVED lines=144> */
	.type		mrg32k3aM2Seq,@object
	.size		mrg32k3aM2Seq,(precalc_xorwow_matrix - mrg32k3aM2Seq)
mrg32k3aM2Seq:
        /* <DEDUP_REMOVED lines=144> */
	.type		precalc_xorwow_matrix,@object
	.size		precalc_xorwow_matrix,(precalc_xorwow_offset_matrix - precalc_xorwow_matrix)
precalc_xorwow_matrix:
        /* <DEDUP_REMOVED lines=6400> */
	.type		precalc_xorwow_offset_matrix,@object
	.size		precalc_xorwow_offset_matrix,(.L_1 - precalc_xorwow_offset_matrix)
precalc_xorwow_offset_matrix:
        /* <DEDUP_REMOVED lines=6400> */
.L_1:


//--------------------- .nv.shared.reserved.0     --------------------------
	.section	.nv.shared.reserved.0,"aw",@nobits
	.weak		__nv_reservedSMEM_offset_0_alias
	.size		__nv_reservedSMEM_offset_0_alias, 0, 64
	.other		__nv_reservedSMEM_offset_0_alias,@"STO_CUDA_RESERVED_SHARED STV_DEFAULT"
__nv_reservedSMEM_offset_0_alias:
	.zero		0
	.zero		64


//--------------------- .nv.constant0._Z18populateCudaRandomP17curandStateXORWOWPf --------------------------
	.section	.nv.constant0._Z18populateCudaRandomP17curandStateXORWOWPf,"a",@progbits
	.sectionflags	@""
	.align	4
.nv.constant0._Z18populateCudaRandomP17curandStateXORWOWPf:
	.zero		912


//--------------------- .nv.constant0._Z14initCudaRandomjP17curandStateXORWOW --------------------------
	.section	.nv.constant0._Z14initCudaRandomjP17curandStateXORWOW,"a",@progbits
	.sectionflags	@""
	.align	4
.nv.constant0._Z14initCudaRandomjP17curandStateXORWOW:
	.zero		912


//--------------------- SYMBOLS --------------------------

	.type		.nv.reservedSmem.offset0,@object
	.size		.nv.reservedSmem.offset0,0x4
